//
// Generated by NVIDIA NVVM Compiler
//
// Compiler Build ID: CL-36424714
// Cuda compilation tools, release 13.0, V13.0.88
// Based on NVVM 20.0.0
//

.version 9.0
.target sm_100
.address_size 64

	// .globl	_Z10timesTwo_dPdi

.visible .entry _Z10timesTwo_dPdi(
	.param .u64 .ptr .align 1 _Z10timesTwo_dPdi_param_0,
	.param .u32 _Z10timesTwo_dPdi_param_1
)
{
	.reg .pred 	%p<2>;
	.reg .b32 	%r<6>;
	.reg .b64 	%rd<5>;
	.reg .b64 	%fd<3>;

	ld.param.u64 	%rd1, [_Z10timesTwo_dPdi_param_0];
	ld.param.u32 	%r2, [_Z10timesTwo_dPdi_param_1];
	mov.u32 	%r3, %ntid.x;
	mov.u32 	%r4, %ctaid.x;
	mov.u32 	%r5, %tid.x;
	mad.lo.s32 	%r1, %r3, %r4, %r5;
	setp.ge.s32 	%p1, %r1, %r2;
	@%p1 bra 	$L__BB0_2;
	cvta.to.global.u64 	%rd2, %rd1;
	mul.wide.s32 	%rd3, %r1, 8;
	add.s64 	%rd4, %rd2, %rd3;
	ld.global.f64 	%fd1, [%rd4];
	add.f64 	%fd2, %fd1, %fd1;
	st.global.f64 	[%rd4], %fd2;
$L__BB0_2:
	ret;

}


// ===== COMPILED SASS (sm_100) =====

	.target	sm_100

	.elftype	@"ET_EXEC"


//--------------------- .note.nv.tkinfo           --------------------------
	.section	.note.nv.tkinfo,"",@"SHT_NOTE"
	.sectionflags	@"SHF_NOTE_NV_TKINFO"
	.tkinfo
        /*0018*/ 	.word	0x00000002
        /*0030*/ 	.string	""
        /*0030*/ 	.string	"ptxas"
        /*0030*/ 	.string	"Cuda compilation tools, release 13.0, V13.0.88"
        /*0030*/ 	.string	"Build cuda_13.0.r13.0/compiler.36424714_0"
        /*0030*/ 	.string	"-arch sm_100 -m 64 "



//--------------------- .note.nv.cuinfo           --------------------------
	.section	.note.nv.cuinfo,"",@"SHT_NOTE"
	.sectionflags	@"SHF_NOTE_NV_CUINFO"
        /*0018*/ 	.short	0x0002
        /*001a*/ 	.short	0x0064
        /*001c*/ 	.short	0x0082
	.zero		2


//--------------------- .nv.info                  --------------------------
	.section	.nv.info,"",@"SHT_CUDA_INFO"
	.align	4


	//----- nvinfo : EIATTR_REGCOUNT
	.align		4
        /*0000*/ 	.byte	0x04, 0x2f
        /*0002*/ 	.short	(.L_1 - .L_0)
	.align		4
.L_0:
        /*0004*/ 	.word	index@(_Z10timesTwo_dPdi)
        /*0008*/ 	.word	0x00000008


	//----- nvinfo : EIATTR_FRAME_SIZE
	.align		4
.L_1:
        /*000c*/ 	.byte	0x04, 0x11
        /*000e*/ 	.short	(.L_3 - .L_2)
	.align		4
.L_2:
        /*0010*/ 	.word	index@(_Z10timesTwo_dPdi)
        /*0014*/ 	.word	0x00000000


	//----- nvinfo : EIATTR_MIN_STACK_SIZE
	.align		4
.L_3:
        /*0018*/ 	.byte	0x04, 0x12
        /*001a*/ 	.short	(.L_5 - .L_4)
	.align		4
.L_4:
        /*001c*/ 	.word	index@(_Z10timesTwo_dPdi)
        /*0020*/ 	.word	0x00000000
.L_5:


//--------------------- .nv.compat                --------------------------
	.section	.nv.compat,"",@"SHT_CUDA_COMPAT_INFO"
	.align	4
        /*0000*/ 	.byte	0x02, 0x09, 0x00, 0x00, 0x02, 0x02, 0x01, 0x00, 0x02, 0x05, 0x05, 0x00, 0x03, 0x07, 0x01, 0x01
        /*0010*/ 	.byte	0x02, 0x03, 0x00, 0x00, 0x02, 0x06, 0x01, 0x00, 0x04, 0x0b, 0x08, 0x00, 0x01, 0x00, 0x00, 0x00
        /*0020*/ 	.byte	0x00, 0x00, 0x00, 0x00


//--------------------- .nv.info._Z10timesTwo_dPdi --------------------------
	.section	.nv.info._Z10timesTwo_dPdi,"",@"SHT_CUDA_INFO"
	.sectionflags	@""
	.align	4


	//----- nvinfo : EIATTR_CUDA_API_VERSION
	.align		4
        /*0000*/ 	.byte	0x04, 0x37
        /*0002*/ 	.short	(.L_7 - .L_6)
.L_6:
        /*0004*/ 	.word	0x00000082


	//----- nvinfo : EIATTR_KPARAM_INFO
	.align		4
.L_7:
        /*0008*/ 	.byte	0x04, 0x17
        /*000a*/ 	.short	(.L_9 - .L_8)
.L_8:
        /*000c*/ 	.word	0x00000000
        /*0010*/ 	.short	0x0001
        /*0012*/ 	.short	0x0008
        /*0014*/ 	.byte	0x00, 0xf0, 0x11, 0x00


	//----- nvinfo : EIATTR_KPARAM_INFO
	.align		4
.L_9:
        /*0018*/ 	.byte	0x04, 0x17
        /*001a*/ 	.short	(.L_11 - .L_10)
.L_10:
        /*001c*/ 	.word	0x00000000
        /*0020*/ 	.short	0x0000
        /*0022*/ 	.short	0x0000
        /*0024*/ 	.byte	0x00, 0xf5, 0x21, 0x00


	//----- nvinfo : EIATTR_SPARSE_MMA_MASK
	.align		4
.L_11:
        /*0028*/ 	.byte	0x03, 0x50
        /*002a*/ 	.short	0x0000


	//----- nvinfo : EIATTR_MAXREG_COUNT
	.align		4
        /*002c*/ 	.byte	0x03, 0x1b
        /*002e*/ 	.short	0x00ff


	//----- nvinfo : EIATTR_MERCURY_ISA_VERSION
	.align		4
        /*0030*/ 	.byte	0x03, 0x5f
        /*0032*/ 	.short	0x0101


	//----- nvinfo : EIATTR_VRC_CTA_INIT_COUNT
	.align		4
        /*0034*/ 	.byte	0x02, 0x4a
	.zero		1
	.zero		1


	//----- nvinfo : EIATTR_EXIT_INSTR_OFFSETS
	.align		4
        /*0038*/ 	.byte	0x04, 0x1c
        /*003a*/ 	.short	(.L_13 - .L_12)


	//   ....[0]....
.L_12:
        /*003c*/ 	.word	0x00000070


	//   ....[1]....
        /*0040*/ 	.word	0x000000e0


	//----- nvinfo : EIATTR_CBANK_PARAM_SIZE
	.align		4
.L_13:
        /*0044*/ 	.byte	0x03, 0x19
        /*0046*/ 	.short	0x000c


	//----- nvinfo : EIATTR_PARAM_CBANK
	.align		4
        /*0048*/ 	.byte	0x04, 0x0a
        /*004a*/ 	.short	(.L_15 - .L_14)
	.align		4
.L_14:
        /*004c*/ 	.word	index@(.nv.constant0._Z10timesTwo_dPdi)
        /*0050*/ 	.short	0x0380
        /*0052*/ 	.short	0x000c


	//----- nvinfo : EIATTR_SW_WAR
	.align		4
.L_15:
        /*0054*/ 	.byte	0x04, 0x36
        /*0056*/ 	.short	(.L_17 - .L_16)
.L_16:
        /*0058*/ 	.word	0x00000008
.L_17:


//--------------------- .nv.callgraph             --------------------------
	.section	.nv.callgraph,"",@"SHT_CUDA_CALLGRAPH"
	.align	4
	.sectionentsize	8
	.align		4
        /*0000*/ 	.word	0x00000000
	.align		4
        /*0004*/ 	.word	0xffffffff
	.align		4
        /*0008*/ 	.word	0x00000000
	.align		4
        /*000c*/ 	.word	0xfffffffe
	.align		4
        /*0010*/ 	.word	0x00000000
	.align		4
        /*0014*/ 	.word	0xfffffffd
	.align		4
        /*0018*/ 	.word	0x00000000
	.align		4
        /*001c*/ 	.word	0xfffffffc


//--------------------- .text._Z10timesTwo_dPdi   --------------------------
	.section	.text._Z10timesTwo_dPdi,"ax",@progbits
	.align	128
        .global         _Z10timesTwo_dPdi
        .type           _Z10timesTwo_dPdi,@function
        .size           _Z10timesTwo_dPdi,(.L_x_1 - _Z10timesTwo_dPdi)
        .other          _Z10timesTwo_dPdi,@"STO_CUDA_ENTRY STV_DEFAULT"
_Z10timesTwo_dPdi:
.text._Z10timesTwo_dPdi:
[----:B------:R-:W-:Y:S01]  /*0000*/  LDC R1, c[0x0][0x37c] ;  /* 0x0000df00ff017b82 */ /* 0x000fe20000000800 */
[----:B------:R-:W0:Y:S01]  /*0010*/  S2R R5, SR_CTAID.X ;  /* 0x0000000000057919 */ /* 0x000e220000002500 */
[----:B------:R-:W0:Y:S01]  /*0020*/  LDCU UR4, c[0x0][0x360] ;  /* 0x00006c00ff0477ac */ /* 0x000e220008000800 */
[----:B------:R-:W0:Y:S01]  /*0030*/  S2R R0, SR_TID.X ;  /* 0x0000000000007919 */ /* 0x000e220000002100 */
[----:B------:R-:W1:Y:S01]  /*0040*/  LDCU UR5, c[0x0][0x388] ;  /* 0x00007100ff0577ac */ /* 0x000e620008000800 */
[----:B0-----:R-:W-:-:S05]  /*0050*/  IMAD R5, R5, UR4, R0 ;  /* 0x0000000405057c24 */ /* 0x001fca000f8e0200 */
[----:B-1----:R-:W-:-:S13]  /*0060*/  ISETP.GE.AND P0, PT, R5, UR5, PT ;  /* 0x0000000505007c0c */ /* 0x002fda000bf06270 */
[----:B------:R-:W-:Y:S05]  /*0070*/  @P0 EXIT ;  /* 0x000000000000094d */ /* 0x000fea0003800000 */
[----:B------:R-:W0:Y:S01]  /*0080*/  LDC.64 R2, c[0x0][0x380] ;  /* 0x0000e000ff027b82 */ /* 0x000e220000000a00 */
[----:B------:R-:W1:Y:S01]  /*0090*/  LDCU.64 UR4, c[0x0][0x358] ;  /* 0x00006b00ff0477ac */ /* 0x000e620008000a00 */
[----:B0-----:R-:W-:-:S05]  /*00a0*/  IMAD.WIDE R2, R5, 0x8, R2 ;  /* 0x0000000805027825 */ /* 0x001fca00078e0202 */
[----:B-1----:R-:W2:Y:S02]  /*00b0*/  LDG.E.64 R4, desc[UR4][R2.64] ;  /* 0x0000000402047981 */ /* 0x002ea4000c1e1b00 */
[----:B--2---:R-:W-:-:S07]  /*00c0*/  DADD R4, R4, R4 ;  /* 0x0000000004047229 */ /* 0x004fce0000000004 */
[----:B------:R-:W-:Y:S01]  /*00d0*/  STG.E.64 desc[UR4][R2.64], R4 ;  /* 0x0000000402007986 */ /* 0x000fe2000c101b04 */
[----:B------:R-:W-:Y:S05]  /*00e0*/  EXIT ;  /* 0x000000000000794d */ /* 0x000fea0003800000 */
.L_x_0:
[----:B------:R-:W-:-:S00]  /*00f0*/  BRA `(.L_x_0) ;  /* 0xfffffffc00fc7947 */ /* 0x000fc0000383ffff */
[----:B------:R-:W-:-:S00]  /*0100*/  NOP ;  /* 0x0000000000007918 */ /* 0x000fc00000000000 */
[----:B------:R-:W-:-:S00]  /*0110*/  NOP ;  /* 0x0000000000007918 */ /* 0x000fc00000000000 */
[----:B------:R-:W-:-:S00]  /*0120*/  NOP ;  /* 0x0000000000007918 */ /* 0x000fc00000000000 */
[----:B------:R-:W-:-:S00]  /*0130*/  NOP ;  /* 0x0000000000007918 */ /* 0x000fc00000000000 */
[----:B------:R-:W-:-:S00]  /*0140*/  NOP ;  /* 0x0000000000007918 */ /* 0x000fc00000000000 */
[----:B------:R-:W-:-:S00]  /*0150*/  NOP ;  /* 0x0000000000007918 */ /* 0x000fc00000000000 */
[----:B------:R-:W-:-:S00]  /*0160*/  NOP ;  /* 0x0000000000007918 */ /* 0x000fc00000000000 */
[----:B------:R-:W-:-:S00]  /*0170*/  NOP ;  /* 0x0000000000007918 */ /* 0x000fc00000000000 */
.L_x_1:


//--------------------- .nv.shared.reserved.0     --------------------------
	.section	.nv.shared.reserved.0,"aw",@nobits
	.weak		__nv_reservedSMEM_offset_0_alias
	.size		__nv_reservedSMEM_offset_0_alias, 0, 64
	.other		__nv_reservedSMEM_offset_0_alias,@"STO_CUDA_RESERVED_SHARED STV_DEFAULT"
__nv_reservedSMEM_offset_0_alias:
	.zero		0
	.zero		64


//--------------------- .nv.constant0._Z10timesTwo_dPdi --------------------------
	.section	.nv.constant0._Z10timesTwo_dPdi,"a",@progbits
	.sectionflags	@""
	.align	4
.nv.constant0._Z10timesTwo_dPdi:
	.zero		908


//--------------------- SYMBOLS --------------------------

	.type		.nv.reservedSmem.offset0,@object
	.size		.nv.reservedSmem.offset0,0x4
